	.headerflags	@"EF_CUDA_TEXMODE_UNIFIED EF_CUDA_64BIT_ADDRESS EF_CUDA_SM86 EF_CUDA_VIRTUAL_SM(EF_CUDA_SM86)"
	.elftype	@"ET_EXEC"


//--------------------- .nv.info                  --------------------------
	.section	.nv.info,"",@"SHT_CUDA_INFO"
	.align	4


	//----- nvinfo : EIATTR_REGCOUNT
	.align		4
        /*0000*/ 	.byte	0x04, 0x2f
        /*0002*/ 	.short	(.L_1 - .L_0)
	.align		4
.L_0:
        /*0004*/ 	.word	index@(triton_)
        /*0008*/ 	.word	0x00000018


	//----- nvinfo : EIATTR_MIN_STACK_SIZE
	.align		4
.L_1:
        /*000c*/ 	.byte	0x04, 0x12
        /*000e*/ 	.short	(.L_3 - .L_2)
	.align		4
.L_2:
        /*0010*/ 	.word	index@(triton_)
        /*0014*/ 	.word	0x00000000


	//----- nvinfo : EIATTR_FRAME_SIZE
	.align		4
.L_3:
        /*0018*/ 	.byte	0x04, 0x11
        /*001a*/ 	.short	(.L_5 - .L_4)
	.align		4
.L_4:
        /*001c*/ 	.word	index@(triton_)
        /*0020*/ 	.word	0x00000000


	//----- nvinfo : EIATTR_MIN_STACK_SIZE
	.align		4
.L_5:
        /*0024*/ 	.byte	0x04, 0x12
        /*0026*/ 	.short	(.L_7 - .L_6)
	.align		4
.L_6:
        /*0028*/ 	.word	index@(triton_)
        /*002c*/ 	.word	0x00000000
.L_7:


//--------------------- .nv.info.triton_          --------------------------
	.section	.nv.info.triton_,"",@"SHT_CUDA_INFO"
	.sectionflags	@""
	.align	4


	//----- nvinfo : EIATTR_CUDA_API_VERSION
	.align		4
        /*0000*/ 	.byte	0x04, 0x37
        /*0002*/ 	.short	(.L_9 - .L_8)
.L_8:
        /*0004*/ 	.word	0x0000007c


	//----- nvinfo : EIATTR_SW2861232_WAR
	.align		4
.L_9:
        /*0008*/ 	.byte	0x01, 0x35
	.zero		2


	//----- nvinfo : EIATTR_PARAM_CBANK
	.align		4
        /*000c*/ 	.byte	0x04, 0x0a
        /*000e*/ 	.short	(.L_11 - .L_10)
	.align		4
.L_10:
        /*0010*/ 	.word	index@(.nv.constant0.triton_)
        /*0014*/ 	.short	0x0160
        /*0016*/ 	.short	0x0040


	//----- nvinfo : EIATTR_CBANK_PARAM_SIZE
	.align		4
.L_11:
        /*0018*/ 	.byte	0x03, 0x19
        /*001a*/ 	.short	0x0040


	//----- nvinfo : EIATTR_KPARAM_INFO
	.align		4
        /*001c*/ 	.byte	0x04, 0x17
        /*001e*/ 	.short	(.L_13 - .L_12)
.L_12:
        /*0020*/ 	.word	0x00000000
        /*0024*/ 	.short	0x0007
        /*0026*/ 	.short	0x0038
        /*0028*/ 	.byte	0x00, 0xf4, 0x21, 0x00


	//----- nvinfo : EIATTR_KPARAM_INFO
	.align		4
.L_13:
        /*002c*/ 	.byte	0x04, 0x17
        /*002e*/ 	.short	(.L_15 - .L_14)
.L_14:
        /*0030*/ 	.word	0x00000000
        /*0034*/ 	.short	0x0006
        /*0036*/ 	.short	0x0030
        /*0038*/ 	.byte	0x00, 0xf0, 0x11, 0x00


	//----- nvinfo : EIATTR_KPARAM_INFO
	.align		4
.L_15:
        /*003c*/ 	.byte	0x04, 0x17
        /*003e*/ 	.short	(.L_17 - .L_16)
.L_16:
        /*0040*/ 	.word	0x00000000
        /*0044*/ 	.short	0x0005
        /*0046*/ 	.short	0x0028
        /*0048*/ 	.byte	0x00, 0xf4, 0x21, 0x00


	//----- nvinfo : EIATTR_KPARAM_INFO
	.align		4
.L_17:
        /*004c*/ 	.byte	0x04, 0x17
        /*004e*/ 	.short	(.L_19 - .L_18)
.L_18:
        /*0050*/ 	.word	0x00000000
        /*0054*/ 	.short	0x0004
        /*0056*/ 	.short	0x0020
        /*0058*/ 	.byte	0x00, 0xf4, 0x21, 0x00


	//----- nvinfo : EIATTR_KPARAM_INFO
	.align		4
.L_19:
        /*005c*/ 	.byte	0x04, 0x17
        /*005e*/ 	.short	(.L_21 - .L_20)
.L_20:
        /*0060*/ 	.word	0x00000000
        /*0064*/ 	.short	0x0003
        /*0066*/ 	.short	0x0018
        /*0068*/ 	.byte	0x00, 0xf4, 0x21, 0x00


	//----- nvinfo : EIATTR_KPARAM_INFO
	.align		4
.L_21:
        /*006c*/ 	.byte	0x04, 0x17
        /*006e*/ 	.short	(.L_23 - .L_22)
.L_22:
        /*0070*/ 	.word	0x00000000
        /*0074*/ 	.short	0x0002
        /*0076*/ 	.short	0x0010
        /*0078*/ 	.byte	0x00, 0xf4, 0x21, 0x00


	//----- nvinfo : EIATTR_KPARAM_INFO
	.align		4
.L_23:
        /*007c*/ 	.byte	0x04, 0x17
        /*007e*/ 	.short	(.L_25 - .L_24)
.L_24:
        /*0080*/ 	.word	0x00000000
        /*0084*/ 	.short	0x0001
        /*0086*/ 	.short	0x0008
        /*0088*/ 	.byte	0x00, 0xf4, 0x21, 0x00


	//----- nvinfo : EIATTR_KPARAM_INFO
	.align		4
.L_25:
        /*008c*/ 	.byte	0x04, 0x17
        /*008e*/ 	.short	(.L_27 - .L_26)
.L_26:
        /*0090*/ 	.word	0x00000000
        /*0094*/ 	.short	0x0000
        /*0096*/ 	.short	0x0000
        /*0098*/ 	.byte	0x00, 0xf4, 0x21, 0x00


	//----- nvinfo : EIATTR_MAXREG_COUNT
	.align		4
.L_27:
        /*009c*/ 	.byte	0x03, 0x1b
        /*009e*/ 	.short	0x00ff


	//----- nvinfo : EIATTR_EXIT_INSTR_OFFSETS
	.align		4
        /*00a0*/ 	.byte	0x04, 0x1c
        /*00a2*/ 	.short	(.L_29 - .L_28)


	//   ....[0]....
.L_28:
        /*00a4*/ 	.word	0x00000500


	//----- nvinfo : EIATTR_REQNTID
	.align		4
.L_29:
        /*00a8*/ 	.byte	0x04, 0x10
        /*00aa*/ 	.short	(.L_31 - .L_30)
.L_30:
        /*00ac*/ 	.word	0x00000040
        /*00b0*/ 	.word	0x00000001
        /*00b4*/ 	.word	0x00000001
.L_31:


//--------------------- .nv.callgraph             --------------------------
	.section	.nv.callgraph,"",@"SHT_CUDA_CALLGRAPH"
	.align	4
	.sectionentsize	8
	.align		4
        /*0000*/ 	.word	0x00000000
	.align		4
        /*0004*/ 	.word	0xffffffff
	.align		4
        /*0008*/ 	.word	0x00000000
	.align		4
        /*000c*/ 	.word	0xfffffffe
	.align		4
        /*0010*/ 	.word	0x00000000
	.align		4
        /*0014*/ 	.word	0xfffffffd
	.align		4
        /*0018*/ 	.word	0x00000000
	.align		4
        /*001c*/ 	.word	0xfffffffc


//--------------------- .nv.rel.action            --------------------------
	.section	.nv.rel.action,"",@"SHT_CUDA_RELOCINFO"
	.align	8
	.sectionentsize	8
        /*0000*/ 	.byte	0x73, 0x00, 0x00, 0x00, 0x00, 0x00, 0x00, 0x00, 0x00, 0x00, 0x00, 0x11, 0x25, 0x00, 0x05, 0x36


//--------------------- .nv.constant0.triton_     --------------------------
	.section	.nv.constant0.triton_,"a",@progbits
	.sectionflags	@""
	.align	4
.nv.constant0.triton_:
	.zero		416


//--------------------- .text.triton_             --------------------------
	.section	.text.triton_,"ax",@progbits
	.sectioninfo	@"SHI_REGISTERS=24"
	.align	128
        .global         triton_
        .type           triton_,@function
        .size           triton_,(.L_x_1 - triton_)
        .other          triton_,@"STO_CUDA_ENTRY STV_DEFAULT"
triton_:
.text.triton_:
[----:B------:R-:W-:Y:S02]  /*0000*/  IMAD.MOV.U32 R1, RZ, RZ, c[0x0][0x28] ;  /* 0x00000a00ff017624 */ /* 0x000fe400078e00ff */
[----:B------:R-:W0:Y:S01]  /*0010*/  S2R R0, SR_TID.X ;  /* 0x0000000000007919 */ /* 0x000e220000002100 */
[----:B------:R-:W-:Y:S01]  /*0020*/  MOV R14, 0x2 ;  /* 0x00000002000e7802 */ /* 0x000fe20000000f00 */
[----:B------:R-:W-:Y:S02]  /*0030*/  ULDC.64 UR4, c[0x0][0x118] ;  /* 0x0000460000047ab9 */ /* 0x000fe40000000a00 */
[----:B------:R-:W1:Y:S01]  /*0040*/  S2R R3, SR_CTAID.X ;  /* 0x0000000000037919 */ /* 0x000e620000002500 */
[----:B0-----:R-:W-:-:S05]  /*0050*/  IMAD.SHL.U32 R0, R0, 0x4, RZ ;  /* 0x0000000400007824 */ /* 0x001fca00078e00ff */
[----:B------:R-:W-:-:S05]  /*0060*/  LOP3.LUT R0, R0, 0xfc, RZ, 0xc0, !PT ;  /* 0x000000fc00007812 */ /* 0x000fca00078ec0ff */
[----:B-1----:R-:W-:-:S04]  /*0070*/  IMAD R0, R3, 0x100, R0 ;  /* 0x0000010003007824 */ /* 0x002fc800078e0200 */
[----:B------:R-:W-:-:S05]  /*0080*/  IMAD.HI R2, R0, 0x2aaaaaab, RZ ;  /* 0x2aaaaaab00027827 */ /* 0x000fca00078e02ff */
[----:B------:R-:W-:-:S04]  /*0090*/  SHF.R.U32.HI R3, RZ, 0x1f, R2 ;  /* 0x0000001fff037819 */ /* 0x000fc80000011602 */
[----:B------:R-:W-:-:S05]  /*00a0*/  LEA.HI.SX32 R3, R2, R3, 0x15 ;  /* 0x0000000302037211 */ /* 0x000fca00078faaff */
[----:B------:R-:W-:-:S06]  /*00b0*/  IMAD.WIDE R10, R3, R14, c[0x0][0x168] ;  /* 0x00005a00030a7625 */ /* 0x000fcc00078e020e */
[----:B------:R-:W2:Y:S01]  /*00c0*/  LDG.E.EL.U16 R10, [R10.64] ;  /* 0x000000040a0a7981 */ /* 0x000ea2000c2e1500 */
[----:B------:R-:W-:-:S06]  /*00d0*/  IMAD.WIDE R12, R3, R14, c[0x0][0x170] ;  /* 0x00005c00030c7625 */ /* 0x000fcc00078e020e */
[----:B------:R-:W3:Y:S01]  /*00e0*/  LDG.E.EL.U16 R12, [R12.64] ;  /* 0x000000040c0c7981 */ /* 0x000ee2000c2e1500 */
[----:B------:R-:W-:Y:S02]  /*00f0*/  IMAD.MOV.U32 R21, RZ, RZ, 0x4 ;  /* 0x00000004ff157424 */ /* 0x000fe400078e00ff */
[----:B------:R-:W-:Y:S02]  /*0100*/  IMAD R3, R3, -0x3000, R0 ;  /* 0xffffd00003037824 */ /* 0x000fe400078e0200 */
[----:B------:R-:W-:-:S04]  /*0110*/  IMAD.WIDE R4, R0, R21, c[0x0][0x160] ;  /* 0x0000580000047625 */ /* 0x000fc800078e0215 */
[CC--:B------:R-:W-:Y:S02]  /*0120*/  IMAD.WIDE R8, R3.reuse, R14.reuse, c[0x0][0x178] ;  /* 0x00005e0003087625 */ /* 0x0c0fe400078e020e */
[----:B------:R-:W4:Y:S02]  /*0130*/  LDG.E.128 R4, [R4.64] ;  /* 0x0000000404047981 */ /* 0x000f24000c1e1d00 */
[----:B------:R-:W-:Y:S02]  /*0140*/  IMAD.WIDE R2, R3, R14, c[0x0][0x180] ;  /* 0x0000600003027625 */ /* 0x000fe400078e020e */
[----:B------:R-:W5:Y:S04]  /*0150*/  LDG.E.EL.64 R8, [R8.64] ;  /* 0x0000000408087981 */ /* 0x000f68000c2e1b00 */
[----:B------:R-:W5:Y:S01]  /*0160*/  LDG.E.EL.64 R2, [R2.64] ;  /* 0x0000000402027981 */ /* 0x000f62000c2e1b00 */
[----:B--2---:R-:W-:-:S05]  /*0170*/  IMAD.U32 R11, R10, 0x10000, RZ ;  /* 0x000100000a0b7824 */ /* 0x004fca00078e00ff */
[----:B------:R-:W-:Y:S01]  /*0180*/  FSETP.GE.AND P0, PT, R11, RZ, PT ;  /* 0x000000ff0b00720b */ /* 0x000fe20003f06000 */
[----:B---3--:R-:W-:-:S03]  /*0190*/  IMAD.U32 R14, R12, 0x10000, RZ ;  /* 0x000100000c0e7824 */ /* 0x008fc600078e00ff */
[----:B------:R-:W-:Y:S02]  /*01a0*/  SEL R13, R10, RZ, !P0 ;  /* 0x000000ff0a0d7207 */ /* 0x000fe40004000000 */
[----:B------:R-:W-:Y:S02]  /*01b0*/  FSETP.GE.AND P0, PT, R11, RZ, PT ;  /* 0x000000ff0b00720b */ /* 0x000fe40003f06000 */
[----:B------:R-:W-:Y:S02]  /*01c0*/  SHF.L.U32 R13, R13, 0x10, RZ ;  /* 0x000000100d0d7819 */ /* 0x000fe400000006ff */
[----:B------:R-:W-:Y:S02]  /*01d0*/  FSETP.GTU.AND P2, PT, R14, RZ, PT ;  /* 0x000000ff0e00720b */ /* 0x000fe40003f4c000 */
[----:B------:R-:W-:Y:S01]  /*01e0*/  SEL R10, R10, RZ, !P0 ;  /* 0x000000ff0a0a7207 */ /* 0x000fe20004000000 */
[----:B------:R-:W-:Y:S01]  /*01f0*/  FADD R13, RZ, -R13 ;  /* 0x8000000dff0d7221 */ /* 0x000fe20000000000 */
[----:B------:R-:W-:-:S02]  /*0200*/  SEL R11, R12, RZ, P2 ;  /* 0x000000ff0c0b7207 */ /* 0x000fc40001000000 */
[----:B----4-:R-:W-:Y:S01]  /*0210*/  I2FP.F32.S32 R4, R4 ;  /* 0x0000000400047245 */ /* 0x010fe20000201400 */
[----:B------:R-:W-:Y:S01]  /*0220*/  IMAD.U32 R10, R10, 0x10000, RZ ;  /* 0x000100000a0a7824 */ /* 0x000fe200078e00ff */
[----:B------:R-:W-:Y:S02]  /*0230*/  FSETP.NAN.AND P1, PT, R13, R13, PT ;  /* 0x0000000d0d00720b */ /* 0x000fe40003f28000 */
[----:B------:R-:W-:Y:S01]  /*0240*/  SHF.L.U32 R14, R11, 0x10, RZ ;  /* 0x000000100b0e7819 */ /* 0x000fe200000006ff */
[----:B------:R-:W-:Y:S01]  /*0250*/  IMAD.U32 R11, R12, 0x10000, RZ ;  /* 0x000100000c0b7824 */ /* 0x000fe200078e00ff */
[----:B------:R-:W-:Y:S01]  /*0260*/  FADD R10, RZ, -R10 ;  /* 0x8000000aff0a7221 */ /* 0x000fe20000000000 */
[----:B------:R-:W-:Y:S02]  /*0270*/  I2FP.F32.S32 R6, R6 ;  /* 0x0000000600067245 */ /* 0x000fe40000201400 */
[----:B------:R-:W-:Y:S02]  /*0280*/  FSETP.GT.AND P2, PT, R13, R14, PT ;  /* 0x0000000e0d00720b */ /* 0x000fe40003f44000 */
[----:B------:R-:W-:-:S04]  /*0290*/  FSETP.GTU.AND P0, PT, R11, RZ, PT ;  /* 0x000000ff0b00720b */ /* 0x000fc80003f0c000 */
[----:B------:R-:W-:Y:S02]  /*02a0*/  @!P1 FSEL R13, R13, R14, P2 ;  /* 0x0000000e0d0d9208 */ /* 0x000fe40001000000 */
[----:B------:R-:W-:Y:S02]  /*02b0*/  SEL R12, R12, RZ, P0 ;  /* 0x000000ff0c0c7207 */ /* 0x000fe40000000000 */
[----:B------:R-:W-:Y:S01]  /*02c0*/  FSETP.NAN.AND P1, PT, R10, R10, PT ;  /* 0x0000000a0a00720b */ /* 0x000fe20003f28000 */
[----:B------:R-:W-:Y:S02]  /*02d0*/  FMUL R13, R13, 0.0078740157186985015869 ;  /* 0x3c0102040d0d7820 */ /* 0x000fe40000400000 */
[----:B------:R-:W-:Y:S01]  /*02e0*/  IMAD.U32 R11, R12, 0x10000, RZ ;  /* 0x000100000c0b7824 */ /* 0x000fe200078e00ff */
[----:B------:R-:W-:Y:S01]  /*02f0*/  I2FP.F32.S32 R12, R7 ;  /* 0x00000007000c7245 */ /* 0x000fe20000201400 */
[----:B-----5:R-:W-:Y:S01]  /*0300*/  IMAD.U32 R7, R2, 0x10000, RZ ;  /* 0x0001000002077824 */ /* 0x020fe200078e00ff */
[----:B------:R-:W-:-:S02]  /*0310*/  FSETP.GT.AND P0, PT, R13, 9.9999997473787516356e-06, PT ;  /* 0x3727c5ac0d00780b */ /* 0x000fc40003f04000 */
[----:B------:R-:W-:-:S05]  /*0320*/  FSETP.GT.AND P2, PT, R10, R11, PT ;  /* 0x0000000b0a00720b */ /* 0x000fca0003f44000 */
[----:B------:R-:W-:Y:S02]  /*0330*/  @!P1 FSEL R10, R10, R11, P2 ;  /* 0x0000000b0a0a9208 */ /* 0x000fe40001000000 */
[C---:B------:R-:W-:Y:S02]  /*0340*/  FSETP.NAN.AND P1, PT, R13.reuse, R13, PT ;  /* 0x0000000d0d00720b */ /* 0x040fe40003f28000 */
[----:B------:R-:W-:Y:S01]  /*0350*/  I2FP.F32.S32 R11, R5 ;  /* 0x00000005000b7245 */ /* 0x000fe20000201400 */
[----:B------:R-:W-:Y:S01]  /*0360*/  FMUL R14, R10, 0.0078740157186985015869 ;  /* 0x3c0102040a0e7820 */ /* 0x000fe20000400000 */
[----:B------:R-:W-:Y:S02]  /*0370*/  @!P0 FSEL R13, R13, 9.9999997473787516356e-06, P1 ;  /* 0x3727c5ac0d0d8808 */ /* 0x000fe40000800000 */
[C---:B------:R-:W-:Y:S01]  /*0380*/  PRMT R5, R9.reuse, 0x7632, R5 ;  /* 0x0000763209057816 */ /* 0x040fe20000000005 */
[----:B------:R-:W-:Y:S01]  /*0390*/  IMAD.U32 R9, R9, 0x10000, RZ ;  /* 0x0001000009097824 */ /* 0x000fe200078e00ff */
[----:B------:R-:W-:Y:S01]  /*03a0*/  FSETP.GT.AND P0, PT, R14, 9.9999997473787516356e-06, PT ;  /* 0x3727c5ac0e00780b */ /* 0x000fe20003f04000 */
[-C--:B------:R-:W-:Y:S01]  /*03b0*/  FMUL R15, R4, R13.reuse ;  /* 0x0000000d040f7220 */ /* 0x080fe20000400000 */
[----:B------:R-:W-:Y:S01]  /*03c0*/  FSETP.NAN.AND P1, PT, R14, R14, PT ;  /* 0x0000000e0e00720b */ /* 0x000fe20003f28000 */
[----:B------:R-:W-:Y:S01]  /*03d0*/  FMUL R13, R6, R13 ;  /* 0x0000000d060d7220 */ /* 0x000fe20000400000 */
[----:B------:R-:W-:Y:S01]  /*03e0*/  PRMT R6, R2, 0x7632, R6 ;  /* 0x0000763202067816 */ /* 0x000fe20000000006 */
[----:B------:R-:W-:Y:S01]  /*03f0*/  IMAD.U32 R5, R5, 0x10000, RZ ;  /* 0x0001000005057824 */ /* 0x000fe200078e00ff */
[----:B------:R-:W-:-:S02]  /*0400*/  PRMT R4, R8, 0x7632, R4 ;  /* 0x0000763208047816 */ /* 0x000fc40000000004 */
[C---:B------:R-:W-:Y:S02]  /*0410*/  PRMT R2, R3.reuse, 0x7632, R2 ;  /* 0x0000763203027816 */ /* 0x040fe40000000002 */
[----:B------:R-:W-:Y:S01]  /*0420*/  SHF.L.U32 R10, R3, 0x10, RZ ;  /* 0x00000010030a7819 */ /* 0x000fe200000006ff */
[----:B------:R-:W-:Y:S01]  /*0430*/  IMAD.U32 R4, R4, 0x10000, RZ ;  /* 0x0001000004047824 */ /* 0x000fe200078e00ff */
[----:B------:R-:W-:Y:S01]  /*0440*/  SHF.L.U32 R3, R6, 0x10, RZ ;  /* 0x0000001006037819 */ /* 0x000fe200000006ff */
[----:B------:R-:W-:Y:S01]  /*0450*/  IMAD.U32 R2, R2, 0x10000, RZ ;  /* 0x0001000002027824 */ /* 0x000fe200078e00ff */
[----:B------:R-:W-:Y:S01]  /*0460*/  @!P0 FSEL R14, R14, 9.9999997473787516356e-06, P1 ;  /* 0x3727c5ac0e0e8808 */ /* 0x000fe20000800000 */
[----:B------:R-:W-:Y:S01]  /*0470*/  FFMA R18, R9, R13, R10 ;  /* 0x0000000d09127223 */ /* 0x000fe2000000000a */
[----:B------:R-:W-:-:S03]  /*0480*/  SHF.L.U32 R8, R8, 0x10, RZ ;  /* 0x0000001008087819 */ /* 0x000fc600000006ff */
[-C--:B------:R-:W-:Y:S01]  /*0490*/  FMUL R11, R11, R14.reuse ;  /* 0x0000000e0b0b7220 */ /* 0x080fe20000400000 */
[----:B------:R-:W-:Y:S01]  /*04a0*/  FMUL R12, R12, R14 ;  /* 0x0000000e0c0c7220 */ /* 0x000fe20000400000 */
[----:B------:R-:W-:Y:S02]  /*04b0*/  FFMA R16, R8, R15, R7 ;  /* 0x0000000f08107223 */ /* 0x000fe40000000007 */
[----:B------:R-:W-:Y:S01]  /*04c0*/  FFMA R17, R4, R11, R3 ;  /* 0x0000000b04117223 */ /* 0x000fe20000000003 */
[----:B------:R-:W-:Y:S01]  /*04d0*/  FFMA R19, R5, R12, R2 ;  /* 0x0000000c05137223 */ /* 0x000fe20000000002 */
[----:B------:R-:W-:-:S05]  /*04e0*/  IMAD.WIDE R2, R0, R21, c[0x0][0x188] ;  /* 0x0000620000027625 */ /* 0x000fca00078e0215 */
[----:B------:R-:W-:Y:S01]  /*04f0*/  STG.E.128 [R2.64], R16 ;  /* 0x0000001002007986 */ /* 0x000fe2000c101d04 */
[----:B------:R-:W-:Y:S05]  /*0500*/  EXIT ;  /* 0x000000000000794d */ /* 0x000fea0003800000 */
.L_x_0:
[----:B------:R-:W-:-:S00]  /*0510*/  BRA `(.L_x_0) ;  /* 0xfffffff000007947 */ /* 0x000fc0000383ffff */
[----:B------:R-:W-:-:S00]  /*0520*/  NOP ;  /* 0x0000000000007918 */ /* 0x000fc00000000000 */
        /* <DEDUP_REMOVED lines=13> */
.L_x_1:
